//
// Generated by NVIDIA NVVM Compiler
//
// Compiler Build ID: CL-36424714
// Cuda compilation tools, release 13.0, V13.0.88
// Based on NVVM 20.0.0
//

.version 9.0
.target sm_100
.address_size 64

	// .globl	_Z19BrentKungScanKernelPfS_
// _ZZ19BrentKungScanKernelPfS_E2XY has been demoted

.visible .entry _Z19BrentKungScanKernelPfS_(
	.param .u64 .ptr .align 1 _Z19BrentKungScanKernelPfS__param_0,
	.param .u64 .ptr .align 1 _Z19BrentKungScanKernelPfS__param_1
)
{
	.reg .pred 	%p<16>;
	.reg .b32 	%r<50>;
	.reg .b32 	%f<32>;
	.reg .b64 	%rd<13>;
	// demoted variable
	.shared .align 4 .b8 _ZZ19BrentKungScanKernelPfS_E2XY[2048];
	ld.param.u64 	%rd3, [_Z19BrentKungScanKernelPfS__param_0];
	ld.param.u64 	%rd4, [_Z19BrentKungScanKernelPfS__param_1];
	cvta.to.global.u64 	%rd1, %rd4;
	cvta.to.global.u64 	%rd2, %rd3;
	mov.u32 	%r12, %ctaid.x;
	mov.u32 	%r1, %ntid.x;
	mul.lo.s32 	%r13, %r12, %r1;
	shl.b32 	%r14, %r13, 1;
	mov.u32 	%r2, %tid.x;
	add.s32 	%r3, %r14, %r2;
	setp.gt.u32 	%p1, %r3, 1023;
	shl.b32 	%r15, %r2, 2;
	mov.u32 	%r16, _ZZ19BrentKungScanKernelPfS_E2XY;
	add.s32 	%r4, %r16, %r15;
	@%p1 bra 	$L__BB0_2;
	mul.wide.u32 	%rd5, %r3, 4;
	add.s64 	%rd6, %rd2, %rd5;
	ld.global.f32 	%f1, [%rd6];
	st.shared.f32 	[%r4], %f1;
	bra.uni 	$L__BB0_3;
$L__BB0_2:
	mov.b32 	%r17, 0;
	st.shared.u32 	[%r4], %r17;
$L__BB0_3:
	add.s32 	%r5, %r3, %r1;
	setp.gt.u32 	%p2, %r5, 1023;
	shl.b32 	%r18, %r1, 2;
	add.s32 	%r6, %r4, %r18;
	@%p2 bra 	$L__BB0_5;
	mul.wide.u32 	%rd7, %r5, 4;
	add.s64 	%rd8, %rd2, %rd7;
	ld.global.f32 	%f2, [%rd8];
	st.shared.f32 	[%r6], %f2;
	bra.uni 	$L__BB0_6;
$L__BB0_5:
	mov.b32 	%r19, 0;
	st.shared.u32 	[%r6], %r19;
$L__BB0_6:
	bar.sync 	0;
	setp.lt.u32 	%p3, %r1, 2;
	@%p3 bra 	$L__BB0_11;
	add.s32 	%r7, %r2, 1;
	mov.b32 	%r49, 1;
$L__BB0_8:
	bar.sync 	0;
	mul.lo.s32 	%r10, %r49, %r7;
	setp.gt.u32 	%p4, %r10, 256;
	@%p4 bra 	$L__BB0_10;
	shl.b32 	%r21, %r10, 1;
	sub.s32 	%r22, %r21, %r49;
	shl.b32 	%r23, %r22, 2;
	add.s32 	%r25, %r16, %r23;
	ld.shared.f32 	%f3, [%r25+-4];
	shl.b32 	%r26, %r49, 2;
	add.s32 	%r27, %r25, %r26;
	ld.shared.f32 	%f4, [%r27+-4];
	add.f32 	%f5, %f3, %f4;
	st.shared.f32 	[%r27+-4], %f5;
$L__BB0_10:
	shl.b32 	%r49, %r49, 1;
	setp.lt.u32 	%p5, %r49, %r1;
	@%p5 bra 	$L__BB0_8;
$L__BB0_11:
	shl.b32 	%r28, %r2, 1;
	add.s32 	%r8, %r28, 2;
	bar.sync 	0;
	setp.eq.s32 	%p6, %r2, 0;
	@%p6 bra 	$L__BB0_12;
	bra.uni 	$L__BB0_13;
$L__BB0_12:
	ld.shared.f32 	%f6, [_ZZ19BrentKungScanKernelPfS_E2XY+1020];
	ld.shared.f32 	%f7, [_ZZ19BrentKungScanKernelPfS_E2XY+1532];
	add.f32 	%f8, %f6, %f7;
	st.shared.f32 	[_ZZ19BrentKungScanKernelPfS_E2XY+1532], %f8;
$L__BB0_13:
	bar.sync 	0;
	setp.gt.u32 	%p7, %r2, 2;
	@%p7 bra 	$L__BB0_15;
	shl.b32 	%r29, %r8, 8;
	add.s32 	%r31, %r16, %r29;
	ld.shared.f32 	%f9, [%r31+-4];
	ld.shared.f32 	%f10, [%r31+252];
	add.f32 	%f11, %f9, %f10;
	st.shared.f32 	[%r31+252], %f11;
$L__BB0_15:
	bar.sync 	0;
	setp.gt.u32 	%p8, %r2, 6;
	@%p8 bra 	$L__BB0_17;
	shl.b32 	%r32, %r8, 7;
	add.s32 	%r34, %r16, %r32;
	ld.shared.f32 	%f12, [%r34+-4];
	ld.shared.f32 	%f13, [%r34+124];
	add.f32 	%f14, %f12, %f13;
	st.shared.f32 	[%r34+124], %f14;
$L__BB0_17:
	bar.sync 	0;
	setp.gt.u32 	%p9, %r2, 14;
	@%p9 bra 	$L__BB0_19;
	shl.b32 	%r35, %r8, 6;
	add.s32 	%r37, %r16, %r35;
	ld.shared.f32 	%f15, [%r37+-4];
	ld.shared.f32 	%f16, [%r37+60];
	add.f32 	%f17, %f15, %f16;
	st.shared.f32 	[%r37+60], %f17;
$L__BB0_19:
	bar.sync 	0;
	setp.gt.u32 	%p10, %r2, 30;
	@%p10 bra 	$L__BB0_21;
	shl.b32 	%r38, %r8, 5;
	add.s32 	%r40, %r16, %r38;
	ld.shared.f32 	%f18, [%r40+-4];
	ld.shared.f32 	%f19, [%r40+28];
	add.f32 	%f20, %f18, %f19;
	st.shared.f32 	[%r40+28], %f20;
$L__BB0_21:
	bar.sync 	0;
	setp.gt.u32 	%p11, %r2, 62;
	@%p11 bra 	$L__BB0_23;
	shl.b32 	%r41, %r8, 4;
	add.s32 	%r43, %r16, %r41;
	ld.shared.f32 	%f21, [%r43+-4];
	ld.shared.f32 	%f22, [%r43+12];
	add.f32 	%f23, %f21, %f22;
	st.shared.f32 	[%r43+12], %f23;
$L__BB0_23:
	bar.sync 	0;
	setp.gt.u32 	%p12, %r2, 126;
	@%p12 bra 	$L__BB0_25;
	shl.b32 	%r44, %r8, 3;
	add.s32 	%r46, %r16, %r44;
	ld.shared.f32 	%f24, [%r46+-4];
	ld.shared.f32 	%f25, [%r46+4];
	add.f32 	%f26, %f24, %f25;
	st.shared.f32 	[%r46+4], %f26;
$L__BB0_25:
	bar.sync 	0;
	setp.gt.u32 	%p13, %r2, 254;
	@%p13 bra 	$L__BB0_27;
	add.s32 	%r48, %r4, %r15;
	ld.shared.f32 	%f27, [%r48+4];
	ld.shared.f32 	%f28, [%r48+8];
	add.f32 	%f29, %f27, %f28;
	st.shared.f32 	[%r48+8], %f29;
$L__BB0_27:
	setp.gt.u32 	%p14, %r3, 1023;
	bar.sync 	0;
	@%p14 bra 	$L__BB0_29;
	ld.shared.f32 	%f30, [%r4];
	mul.wide.u32 	%rd9, %r3, 4;
	add.s64 	%rd10, %rd1, %rd9;
	st.global.f32 	[%rd10], %f30;
$L__BB0_29:
	setp.gt.u32 	%p15, %r5, 1023;
	@%p15 bra 	$L__BB0_31;
	ld.shared.f32 	%f31, [%r6];
	mul.wide.u32 	%rd11, %r5, 4;
	add.s64 	%rd12, %rd1, %rd11;
	st.global.f32 	[%rd12], %f31;
$L__BB0_31:
	ret;

}


// ===== COMPILED SASS (sm_100) =====

	.target	sm_100

	.elftype	@"ET_EXEC"


//--------------------- .note.nv.tkinfo           --------------------------
	.section	.note.nv.tkinfo,"",@"SHT_NOTE"
	.sectionflags	@"SHF_NOTE_NV_TKINFO"
	.tkinfo
        /*0018*/ 	.word	0x00000002
        /*0030*/ 	.string	""
        /*0030*/ 	.string	"ptxas"
        /*0030*/ 	.string	"Cuda compilation tools, release 13.0, V13.0.88"
        /*0030*/ 	.string	"Build cuda_13.0.r13.0/compiler.36424714_0"
        /*0030*/ 	.string	"-arch sm_100 -m 64 "



//--------------------- .note.nv.cuinfo           --------------------------
	.section	.note.nv.cuinfo,"",@"SHT_NOTE"
	.sectionflags	@"SHF_NOTE_NV_CUINFO"
        /*0018*/ 	.short	0x0002
        /*001a*/ 	.short	0x0064
        /*001c*/ 	.short	0x0082
	.zero		2


//--------------------- .nv.info                  --------------------------
	.section	.nv.info,"",@"SHT_CUDA_INFO"
	.align	4


	//----- nvinfo : EIATTR_REGCOUNT
	.align		4
        /*0000*/ 	.byte	0x04, 0x2f
        /*0002*/ 	.short	(.L_1 - .L_0)
	.align		4
.L_0:
        /*0004*/ 	.word	index@(_Z19BrentKungScanKernelPfS_)
        /*0008*/ 	.word	0x00000011


	//----- nvinfo : EIATTR_FRAME_SIZE
	.align		4
.L_1:
        /*000c*/ 	.byte	0x04, 0x11
        /*000e*/ 	.short	(.L_3 - .L_2)
	.align		4
.L_2:
        /*0010*/ 	.word	index@(_Z19BrentKungScanKernelPfS_)
        /*0014*/ 	.word	0x00000000


	//----- nvinfo : EIATTR_MIN_STACK_SIZE
	.align		4
.L_3:
        /*0018*/ 	.byte	0x04, 0x12
        /*001a*/ 	.short	(.L_5 - .L_4)
	.align		4
.L_4:
        /*001c*/ 	.word	index@(_Z19BrentKungScanKernelPfS_)
        /*0020*/ 	.word	0x00000000
.L_5:


//--------------------- .nv.compat                --------------------------
	.section	.nv.compat,"",@"SHT_CUDA_COMPAT_INFO"
	.align	4
        /*0000*/ 	.byte	0x02, 0x09, 0x00, 0x00, 0x02, 0x02, 0x01, 0x00, 0x02, 0x05, 0x05, 0x00, 0x03, 0x07, 0x01, 0x01
        /*0010*/ 	.byte	0x02, 0x03, 0x00, 0x00, 0x02, 0x06, 0x01, 0x00, 0x04, 0x0b, 0x08, 0x00, 0x09, 0x00, 0x00, 0x00
        /*0020*/ 	.byte	0x00, 0x00, 0x00, 0x00


//--------------------- .nv.info._Z19BrentKungScanKernelPfS_ --------------------------
	.section	.nv.info._Z19BrentKungScanKernelPfS_,"",@"SHT_CUDA_INFO"
	.sectionflags	@""
	.align	4


	//----- nvinfo : EIATTR_CUDA_API_VERSION
	.align		4
        /*0000*/ 	.byte	0x04, 0x37
        /*0002*/ 	.short	(.L_7 - .L_6)
.L_6:
        /*0004*/ 	.word	0x00000082


	//----- nvinfo : EIATTR_KPARAM_INFO
	.align		4
.L_7:
        /*0008*/ 	.byte	0x04, 0x17
        /*000a*/ 	.short	(.L_9 - .L_8)
.L_8:
        /*000c*/ 	.word	0x00000000
        /*0010*/ 	.short	0x0001
        /*0012*/ 	.short	0x0008
        /*0014*/ 	.byte	0x00, 0xf5, 0x21, 0x00


	//----- nvinfo : EIATTR_KPARAM_INFO
	.align		4
.L_9:
        /*0018*/ 	.byte	0x04, 0x17
        /*001a*/ 	.short	(.L_11 - .L_10)
.L_10:
        /*001c*/ 	.word	0x00000000
        /*0020*/ 	.short	0x0000
        /*0022*/ 	.short	0x0000
        /*0024*/ 	.byte	0x00, 0xf5, 0x21, 0x00


	//----- nvinfo : EIATTR_SPARSE_MMA_MASK
	.align		4
.L_11:
        /*0028*/ 	.byte	0x03, 0x50
        /*002a*/ 	.short	0x0000


	//----- nvinfo : EIATTR_MAXREG_COUNT
	.align		4
        /*002c*/ 	.byte	0x03, 0x1b
        /*002e*/ 	.short	0x00ff


	//----- nvinfo : EIATTR_NUM_BARRIERS
	.align		4
        /*0030*/ 	.byte	0x02, 0x4c
        /*0032*/ 	.byte	0x01
	.zero		1


	//----- nvinfo : EIATTR_MERCURY_ISA_VERSION
	.align		4
        /*0034*/ 	.byte	0x03, 0x5f
        /*0036*/ 	.short	0x0101


	//----- nvinfo : EIATTR_VRC_CTA_INIT_COUNT
	.align		4
        /*0038*/ 	.byte	0x02, 0x4a
	.zero		1
	.zero		1


	//----- nvinfo : EIATTR_EXIT_INSTR_OFFSETS
	.align		4
        /*003c*/ 	.byte	0x04, 0x1c
        /*003e*/ 	.short	(.L_13 - .L_12)


	//   ....[0]....
.L_12:
        /*0040*/ 	.word	0x00000770


	//   ....[1]....
        /*0044*/ 	.word	0x000007c0


	//----- nvinfo : EIATTR_CRS_STACK_SIZE
	.align		4
.L_13:
        /*0048*/ 	.byte	0x04, 0x1e
        /*004a*/ 	.short	(.L_15 - .L_14)
.L_14:
        /*004c*/ 	.word	0x00000000


	//----- nvinfo : EIATTR_CBANK_PARAM_SIZE
	.align		4
.L_15:
        /*0050*/ 	.byte	0x03, 0x19
        /*0052*/ 	.short	0x0010


	//----- nvinfo : EIATTR_PARAM_CBANK
	.align		4
        /*0054*/ 	.byte	0x04, 0x0a
        /*0056*/ 	.short	(.L_17 - .L_16)
	.align		4
.L_16:
        /*0058*/ 	.word	index@(.nv.constant0._Z19BrentKungScanKernelPfS_)
        /*005c*/ 	.short	0x0380
        /*005e*/ 	.short	0x0010


	//----- nvinfo : EIATTR_SW_WAR
	.align		4
.L_17:
        /*0060*/ 	.byte	0x04, 0x36
        /*0062*/ 	.short	(.L_19 - .L_18)
.L_18:
        /*0064*/ 	.word	0x00000008
.L_19:


//--------------------- .nv.callgraph             --------------------------
	.section	.nv.callgraph,"",@"SHT_CUDA_CALLGRAPH"
	.align	4
	.sectionentsize	8
	.align		4
        /*0000*/ 	.word	0x00000000
	.align		4
        /*0004*/ 	.word	0xffffffff
	.align		4
        /*0008*/ 	.word	0x00000000
	.align		4
        /*000c*/ 	.word	0xfffffffe
	.align		4
        /*0010*/ 	.word	0x00000000
	.align		4
        /*0014*/ 	.word	0xfffffffd
	.align		4
        /*0018*/ 	.word	0x00000000
	.align		4
        /*001c*/ 	.word	0xfffffffc


//--------------------- .text._Z19BrentKungScanKernelPfS_ --------------------------
	.section	.text._Z19BrentKungScanKernelPfS_,"ax",@progbits
	.align	128
        .global         _Z19BrentKungScanKernelPfS_
        .type           _Z19BrentKungScanKernelPfS_,@function
        .size           _Z19BrentKungScanKernelPfS_,(.L_x_6 - _Z19BrentKungScanKernelPfS_)
        .other          _Z19BrentKungScanKernelPfS_,@"STO_CUDA_ENTRY STV_DEFAULT"
_Z19BrentKungScanKernelPfS_:
.text._Z19BrentKungScanKernelPfS_:
[----:B------:R-:W-:Y:S01]  /*0000*/  LDC R1, c[0x0][0x37c] ;  /* 0x0000df00ff017b82 */ /* 0x000fe20000000800 */
[----:B------:R-:W0:Y:S07]  /*0010*/  S2R R3, SR_TID.X ;  /* 0x0000000000037919 */ /* 0x000e2e0000002100 */
[----:B------:R-:W1:Y:S01]  /*0020*/  S2UR UR4, SR_CTAID.X ;  /* 0x00000000000479c3 */ /* 0x000e620000002500 */
[----:B------:R-:W2:Y:S07]  /*0030*/  LDCU.64 UR6, c[0x0][0x358] ;  /* 0x00006b00ff0677ac */ /* 0x000eae0008000a00 */
[----:B------:R-:W1:Y:S02]  /*0040*/  LDC R13, c[0x0][0x360] ;  /* 0x0000d800ff0d7b82 */ /* 0x000e640000000800 */
[----:B-1----:R-:W-:-:S04]  /*0050*/  IMAD R0, R13, UR4, RZ ;  /* 0x000000040d007c24 */ /* 0x002fc8000f8e02ff */
[----:B0-----:R-:W-:-:S05]  /*0060*/  IMAD R0, R0, 0x2, R3 ;  /* 0x0000000200007824 */ /* 0x001fca00078e0203 */
[----:B------:R-:W-:-:S13]  /*0070*/  ISETP.GT.U32.AND P0, PT, R0, 0x3ff, PT ;  /* 0x000003ff0000780c */ /* 0x000fda0003f04070 */
[----:B------:R-:W0:Y:S02]  /*0080*/  @!P0 LDC.64 R10, c[0x0][0x380] ;  /* 0x0000e000ff0a8b82 */ /* 0x000e240000000a00 */
[----:B0-----:R-:W-:-:S06]  /*0090*/  @!P0 IMAD.WIDE.U32 R10, R0, 0x4, R10 ;  /* 0x00000004000a8825 */ /* 0x001fcc00078e000a */
[----:B--2---:R-:W2:Y:S01]  /*00a0*/  @!P0 LDG.E R11, desc[UR6][R10.64] ;  /* 0x000000060a0b8981 */ /* 0x004ea2000c1e1900 */
[----:B------:R-:W0:Y:S01]  /*00b0*/  S2UR UR5, SR_CgaCtaId ;  /* 0x00000000000579c3 */ /* 0x000e220000008800 */
[----:B------:R-:W-:Y:S01]  /*00c0*/  UMOV UR4, 0x400 ;  /* 0x0000040000047882 */ /* 0x000fe20000000000 */
[----:B------:R-:W-:Y:S01]  /*00d0*/  IADD3 R2, PT, PT, R0, R13, RZ ;  /* 0x0000000d00027210 */ /* 0x000fe20007ffe0ff */
[----:B------:R-:W-:Y:S01]  /*00e0*/  BSSY.RECONVERGENT B0, `(.L_x_0) ;  /* 0x000000f000007945 */ /* 0x000fe20003800200 */
[----:B0-----:R-:W-:-:S06]  /*00f0*/  ULEA UR4, UR5, UR4, 0x18 ;  /* 0x0000000405047291 */ /* 0x001fcc000f8ec0ff */
[----:B------:R-:W-:-:S04]  /*0100*/  IMAD.U32 R8, RZ, RZ, UR4 ;  /* 0x00000004ff087e24 */ /* 0x000fc8000f8e00ff */
[----:B------:R-:W-:-:S04]  /*0110*/  IMAD R6, R3, 0x4, R8 ;  /* 0x0000000403067824 */ /* 0x000fc800078e0208 */
[----:B------:R-:W-:Y:S01]  /*0120*/  IMAD R4, R13, 0x4, R6 ;  /* 0x000000040d047824 */ /* 0x000fe200078e0206 */
[----:B--2---:R0:W-:Y:S04]  /*0130*/  @!P0 STS [R6], R11 ;  /* 0x0000000b06008388 */ /* 0x0041e80000000800 */
[----:B------:R0:W-:Y:S01]  /*0140*/  @P0 STS [R6], RZ ;  /* 0x000000ff06000388 */ /* 0x0001e20000000800 */
[----:B------:R-:W-:-:S13]  /*0150*/  ISETP.GT.U32.AND P0, PT, R2, 0x3ff, PT ;  /* 0x000003ff0200780c */ /* 0x000fda0003f04070 */
[----:B0-----:R-:W-:Y:S05]  /*0160*/  @P0 BRA `(.L_x_1) ;  /* 0x0000000000140947 */ /* 0x001fea0003800000 */
[----:B------:R-:W0:Y:S02]  /*0170*/  LDC.64 R10, c[0x0][0x380] ;  /* 0x0000e000ff0a7b82 */ /* 0x000e240000000a00 */
[----:B0-----:R-:W-:-:S06]  /*0180*/  IMAD.WIDE.U32 R10, R2, 0x4, R10 ;  /* 0x00000004020a7825 */ /* 0x001fcc00078e000a */
[----:B------:R-:W2:Y:S04]  /*0190*/  LDG.E R11, desc[UR6][R10.64] ;  /* 0x000000060a0b7981 */ /* 0x000ea8000c1e1900 */
[----:B--2---:R1:W-:Y:S01]  /*01a0*/  STS [R4], R11 ;  /* 0x0000000b04007388 */ /* 0x0043e20000000800 */
[----:B------:R-:W-:Y:S05]  /*01b0*/  BRA `(.L_x_2) ;  /* 0x0000000000047947 */ /* 0x000fea0003800000 */
.L_x_1:
[----:B------:R0:W-:Y:S02]  /*01c0*/  STS [R4], RZ ;  /* 0x000000ff04007388 */ /* 0x0001e40000000800 */
.L_x_2:
[----:B------:R-:W-:Y:S05]  /*01d0*/  BSYNC.RECONVERGENT B0 ;  /* 0x0000000000007941 */ /* 0x000fea0003800200 */
.L_x_0:
[----:B------:R-:W-:Y:S01]  /*01e0*/  BAR.SYNC.DEFER_BLOCKING 0x0 ;  /* 0x0000000000007b1d */ /* 0x000fe20000010000 */
[----:B------:R-:W-:Y:S02]  /*01f0*/  ISETP.NE.AND P0, PT, R3, RZ, PT ;  /* 0x000000ff0300720c */ /* 0x000fe40003f05270 */
[----:B------:R-:W-:-:S11]  /*0200*/  ISETP.GE.U32.AND P1, PT, R13, 0x2, PT ;  /* 0x000000020d00780c */ /* 0x000fd60003f26070 */
[----:B------:R-:W2:Y:S01]  /*0210*/  @!P0 S2R R14, SR_CgaCtaId ;  /* 0x00000000000e8919 */ /* 0x000ea20000008800 */
[----:B-1----:R-:W-:Y:S01]  /*0220*/  @!P0 MOV R11, 0x400 ;  /* 0x00000400000b8802 */ /* 0x002fe20000000f00 */
[----:B------:R-:W-:Y:S06]  /*0230*/  @!P1 BRA `(.L_x_3) ;  /* 0x00000000003c9947 */ /* 0x000fec0003800000 */
[----:B------:R-:W-:Y:S02]  /*0240*/  HFMA2 R10, -RZ, RZ, 0, 5.9604644775390625e-08 ;  /* 0x00000001ff0a7431 */ /* 0x000fe400000001ff */
[----:B------:R-:W-:-:S07]  /*0250*/  VIADD R5, R3, 0x1 ;  /* 0x0000000103057836 */ /* 0x000fce0000000000 */
.L_x_4:
[----:B------:R-:W-:Y:S01]  /*0260*/  IMAD R7, R5, R10, RZ ;  /* 0x0000000a05077224 */ /* 0x000fe200078e02ff */
[----:B------:R-:W-:Y:S04]  /*0270*/  BAR.SYNC.DEFER_BLOCKING 0x0 ;  /* 0x0000000000007b1d */ /* 0x000fe80000010000 */
[----:B------:R-:W-:-:S13]  /*0280*/  ISETP.GT.U32.AND P1, PT, R7, 0x100, PT ;  /* 0x000001000700780c */ /* 0x000fda0003f24070 */
[----:B------:R-:W-:-:S04]  /*0290*/  @!P1 IMAD R7, R7, 0x2, -R10 ;  /* 0x0000000207079824 */ /* 0x000fc800078e0a0a */
[----:B------:R-:W-:-:S05]  /*02a0*/  @!P1 IMAD R7, R7, 0x4, R8 ;  /* 0x0000000407079824 */ /* 0x000fca00078e0208 */
[C---:B------:R-:W-:Y:S01]  /*02b0*/  @!P1 LEA R9, R10.reuse, R7, 0x2 ;  /* 0x000000070a099211 */ /* 0x040fe200078e10ff */
[----:B------:R-:W-:Y:S01]  /*02c0*/  IMAD.SHL.U32 R10, R10, 0x2, RZ ;  /* 0x000000020a0a7824 */ /* 0x000fe200078e00ff */
[----:B------:R-:W-:Y:S04]  /*02d0*/  @!P1 LDS R7, [R7+-0x4] ;  /* 0xfffffc0007079984 */ /* 0x000fe80000000800 */
[----:B------:R-:W1:Y:S02]  /*02e0*/  @!P1 LDS R12, [R9+-0x4] ;  /* 0xfffffc00090c9984 */ /* 0x000e640000000800 */
[----:B-1----:R-:W-:-:S05]  /*02f0*/  @!P1 FADD R12, R7, R12 ;  /* 0x0000000c070c9221 */ /* 0x002fca0000000000 */
[----:B------:R1:W-:Y:S01]  /*0300*/  @!P1 STS [R9+-0x4], R12 ;  /* 0xfffffc0c09009388 */ /* 0x0003e20000000800 */
[----:B------:R-:W-:-:S13]  /*0310*/  ISETP.GE.U32.AND P1, PT, R10, R13, PT ;  /* 0x0000000d0a00720c */ /* 0x000fda0003f26070 */
[----:B-1----:R-:W-:Y:S05]  /*0320*/  @!P1 BRA `(.L_x_4) ;  /* 0xfffffffc00cc9947 */ /* 0x002fea000383ffff */
.L_x_3:
[----:B------:R-:W-:Y:S01]  /*0330*/  BAR.SYNC.DEFER_BLOCKING 0x0 ;  /* 0x0000000000007b1d */ /* 0x000fe20000010000 */
[----:B--2---:R-:W-:Y:S02]  /*0340*/  @!P0 LEA R8, R14, R11, 0x18 ;  /* 0x0000000b0e088211 */ /* 0x004fe400078ec0ff */
[----:B------:R-:W-:-:S13]  /*0350*/  ISETP.GT.U32.AND P1, PT, R3, 0x2, PT ;  /* 0x000000020300780c */ /* 0x000fda0003f24070 */
[----:B------:R-:W-:-:S05]  /*0360*/  @!P1 LEA R7, R3, 0x200, 0x9 ;  /* 0x0000020003079811 */ /* 0x000fca00078e48ff */
[----:B------:R-:W-:Y:S01]  /*0370*/  @!P1 IMAD.IADD R7, R8, 0x1, R7 ;  /* 0x0000000108079824 */ /* 0x000fe200078e0207 */
[----:B------:R-:W-:Y:S04]  /*0380*/  @!P0 LDS R5, [R8+0x3fc] ;  /* 0x0003fc0008058984 */ /* 0x000fe80000000800 */
[----:B------:R-:W1:Y:S02]  /*0390*/  @!P0 LDS R10, [R8+0x5fc] ;  /* 0x0005fc00080a8984 */ /* 0x000e640000000800 */
[----:B-1----:R-:W-:-:S05]  /*03a0*/  @!P0 FADD R5, R5, R10 ;  /* 0x0000000a05058221 */ /* 0x002fca0000000000 */
[----:B------:R-:W-:Y:S01]  /*03b0*/  @!P0 STS [R8+0x5fc], R5 ;  /* 0x0005fc0508008388 */ /* 0x000fe20000000800 */
[----:B------:R-:W-:Y:S01]  /*03c0*/  BAR.SYNC.DEFER_BLOCKING 0x0 ;  /* 0x0000000000007b1d */ /* 0x000fe20000010000 */
[----:B------:R-:W-:-:S13]  /*03d0*/  ISETP.GT.U32.AND P0, PT, R3, 0x6, PT ;  /* 0x000000060300780c */ /* 0x000fda0003f04070 */
[----:B------:R-:W-:-:S04]  /*03e0*/  @!P0 LEA R11, R3, 0x100, 0x8 ;  /* 0x00000100030b8811 */ /* 0x000fc800078e40ff */
[----:B------:R-:W-:Y:S01]  /*03f0*/  @!P0 IADD3 R11, PT, PT, R8, R11, RZ ;  /* 0x0000000b080b8210 */ /* 0x000fe20007ffe0ff */
[----:B------:R-:W-:Y:S04]  /*0400*/  @!P1 LDS R9, [R7+-0x4] ;  /* 0xfffffc0007099984 */ /* 0x000fe80000000800 */
[----:B------:R-:W1:Y:S02]  /*0410*/  @!P1 LDS R10, [R7+0xfc] ;  /* 0x0000fc00070a9984 */ /* 0x000e640000000800 */
[----:B-1----:R-:W-:-:S05]  /*0420*/  @!P1 FADD R10, R9, R10 ;  /* 0x0000000a090a9221 */ /* 0x002fca0000000000 */
[----:B------:R-:W-:Y:S01]  /*0430*/  @!P1 STS [R7+0xfc], R10 ;  /* 0x0000fc0a07009388 */ /* 0x000fe20000000800 */
[----:B------:R-:W-:Y:S01]  /*0440*/  BAR.SYNC.DEFER_BLOCKING 0x0 ;  /* 0x0000000000007b1d */ /* 0x000fe20000010000 */
[----:B------:R-:W-:-:S13]  /*0450*/  ISETP.GT.U32.AND P1, PT, R3, 0xe, PT ;  /* 0x0000000e0300780c */ /* 0x000fda0003f24070 */
[----:B------:R-:W-:-:S05]  /*0460*/  @!P1 LEA R5, R3, 0x80, 0x7 ;  /* 0x0000008003059811 */ /* 0x000fca00078e38ff */
[----:B------:R-:W-:Y:S01]  /*0470*/  @!P1 IMAD.IADD R5, R8, 0x1, R5 ;  /* 0x0000000108059824 */ /* 0x000fe200078e0205 */
        /* <DEDUP_REMOVED lines=30> */
[----:B------:R-:W-:Y:S01]  /*0660*/  @!P1 LEA R3, R3, R6, 0x2 ;  /* 0x0000000603039211 */ /* 0x000fe200078e10ff */
[----:B------:R-:W-:Y:S04]  /*0670*/  @!P0 LDS R8, [R5+-0x4] ;  /* 0xfffffc0005088984 */ /* 0x000fe80000000800 */
[----:B------:R-:W1:Y:S02]  /*0680*/  @!P0 LDS R7, [R5+0x4] ;  /* 0x0000040005078984 */ /* 0x000e640000000800 */
[----:B-1----:R-:W-:-:S05]  /*0690*/  @!P0 FADD R12, R8, R7 ;  /* 0x00000007080c8221 */ /* 0x002fca0000000000 */
[----:B------:R-:W-:Y:S01]  /*06a0*/  @!P0 STS [R5+0x4], R12 ;  /* 0x0000040c05008388 */ /* 0x000fe20000000800 */
[----:B------:R-:W-:Y:S01]  /*06b0*/  BAR.SYNC.DEFER_BLOCKING 0x0 ;  /* 0x0000000000007b1d */ /* 0x000fe20000010000 */
[----:B------:R-:W-:-:S05]  /*06c0*/  ISETP.GT.U32.AND P0, PT, R0, 0x3ff, PT ;  /* 0x000003ff0000780c */ /* 0x000fca0003f04070 */
[----:B------:R-:W-:Y:S04]  /*06d0*/  @!P1 LDS R7, [R3+0x4] ;  /* 0x0000040003079984 */ /* 0x000fe80000000800 */
[----:B------:R-:W1:Y:S02]  /*06e0*/  @!P1 LDS R8, [R3+0x8] ;  /* 0x0000080003089984 */ /* 0x000e640000000800 */
[----:B-1----:R-:W-:Y:S02]  /*06f0*/  @!P1 FADD R10, R7, R8 ;  /* 0x00000008070a9221 */ /* 0x002fe40000000000 */
[----:B------:R-:W1:Y:S03]  /*0700*/  @!P0 LDC.64 R8, c[0x0][0x388] ;  /* 0x0000e200ff088b82 */ /* 0x000e660000000a00 */
[----:B------:R-:W-:Y:S05]  /*0710*/  @!P1 STS [R3+0x8], R10 ;  /* 0x0000080a03009388 */ /* 0x000fea0000000800 */
[----:B------:R-:W-:Y:S01]  /*0720*/  BAR.SYNC.DEFER_BLOCKING 0x0 ;  /* 0x0000000000007b1d */ /* 0x000fe20000010000 */
[----:B------:R-:W-:Y:S01]  /*0730*/  ISETP.GT.U32.AND P1, PT, R2, 0x3ff, PT ;  /* 0x000003ff0200780c */ /* 0x000fe20003f24070 */
[----:B-1----:R-:W-:-:S04]  /*0740*/  @!P0 IMAD.WIDE.U32 R8, R0, 0x4, R8 ;  /* 0x0000000400088825 */ /* 0x002fc800078e0008 */
[----:B------:R-:W1:Y:S04]  /*0750*/  @!P0 LDS R7, [R6] ;  /* 0x0000000006078984 */ /* 0x000e680000000800 */
[----:B-1----:R1:W-:Y:S04]  /*0760*/  @!P0 STG.E desc[UR6][R8.64], R7 ;  /* 0x0000000708008986 */ /* 0x0023e8000c101906 */
[----:B------:R-:W-:Y:S05]  /*0770*/  @P1 EXIT ;  /* 0x000000000000194d */ /* 0x000fea0003800000 */
[----:B------:R-:W2:Y:S01]  /*0780*/  LDS R5, [R4] ;  /* 0x0000000004057984 */ /* 0x000ea20000000800 */
[----:B-1----:R-:W1:Y:S02]  /*0790*/  LDC.64 R6, c[0x0][0x388] ;  /* 0x0000e200ff067b82 */ /* 0x002e640000000a00 */
[----:B-1----:R-:W-:-:S05]  /*07a0*/  IMAD.WIDE.U32 R2, R2, 0x4, R6 ;  /* 0x0000000402027825 */ /* 0x002fca00078e0006 */
[----:B--2---:R-:W-:Y:S01]  /*07b0*/  STG.E desc[UR6][R2.64], R5 ;  /* 0x0000000502007986 */ /* 0x004fe2000c101906 */
[----:B------:R-:W-:Y:S05]  /*07c0*/  EXIT ;  /* 0x000000000000794d */ /* 0x000fea0003800000 */
.L_x_5:
[----:B------:R-:W-:-:S00]  /*07d0*/  BRA `(.L_x_5) ;  /* 0xfffffffc00fc7947 */ /* 0x000fc0000383ffff */
[----:B------:R-:W-:-:S00]  /*07e0*/  NOP ;  /* 0x0000000000007918 */ /* 0x000fc00000000000 */
        /* <DEDUP_REMOVED lines=9> */
.L_x_6:


//--------------------- .nv.shared._Z19BrentKungScanKernelPfS_ --------------------------
	.section	.nv.shared._Z19BrentKungScanKernelPfS_,"aw",@nobits
	.sectionflags	@""
	.align	4
.nv.shared._Z19BrentKungScanKernelPfS_:
	.zero		3072


//--------------------- .nv.shared.reserved.0     --------------------------
	.section	.nv.shared.reserved.0,"aw",@nobits
	.weak		__nv_reservedSMEM_offset_0_alias
	.size		__nv_reservedSMEM_offset_0_alias, 0, 64
	.other		__nv_reservedSMEM_offset_0_alias,@"STO_CUDA_RESERVED_SHARED STV_DEFAULT"
__nv_reservedSMEM_offset_0_alias:
	.zero		0
	.zero		64


//--------------------- .nv.constant0._Z19BrentKungScanKernelPfS_ --------------------------
	.section	.nv.constant0._Z19BrentKungScanKernelPfS_,"a",@progbits
	.sectionflags	@""
	.align	4
.nv.constant0._Z19BrentKungScanKernelPfS_:
	.zero		912


//--------------------- SYMBOLS --------------------------

	.type		.nv.reservedSmem.offset0,@object
	.size		.nv.reservedSmem.offset0,0x4
	.type		.nv.reservedSmem.cap,@object
	.size		.nv.reservedSmem.cap,0x4
